//
// Generated by NVIDIA NVVM Compiler
//
// Compiler Build ID: CL-36424714
// Cuda compilation tools, release 13.0, V13.0.88
// Based on NVVM 20.0.0
//

.version 9.0
.target sm_100
.address_size 64

	// .globl	_Z6vecAddPfS_S_i

.visible .entry _Z6vecAddPfS_S_i(
	.param .u64 .ptr .align 1 _Z6vecAddPfS_S_i_param_0,
	.param .u64 .ptr .align 1 _Z6vecAddPfS_S_i_param_1,
	.param .u64 .ptr .align 1 _Z6vecAddPfS_S_i_param_2,
	.param .u32 _Z6vecAddPfS_S_i_param_3
)
{
	.reg .pred 	%p<2>;
	.reg .b32 	%r<6>;
	.reg .b32 	%f<4>;
	.reg .b64 	%rd<11>;

	ld.param.u64 	%rd1, [_Z6vecAddPfS_S_i_param_0];
	ld.param.u64 	%rd2, [_Z6vecAddPfS_S_i_param_1];
	ld.param.u64 	%rd3, [_Z6vecAddPfS_S_i_param_2];
	ld.param.u32 	%r2, [_Z6vecAddPfS_S_i_param_3];
	mov.u32 	%r3, %ctaid.x;
	mov.u32 	%r4, %ntid.x;
	mov.u32 	%r5, %tid.x;
	mad.lo.s32 	%r1, %r3, %r4, %r5;
	setp.ge.s32 	%p1, %r1, %r2;
	@%p1 bra 	$L__BB0_2;
	cvta.to.global.u64 	%rd4, %rd1;
	cvta.to.global.u64 	%rd5, %rd2;
	cvta.to.global.u64 	%rd6, %rd3;
	mul.wide.s32 	%rd7, %r1, 4;
	add.s64 	%rd8, %rd4, %rd7;
	ld.global.f32 	%f1, [%rd8];
	add.s64 	%rd9, %rd5, %rd7;
	ld.global.f32 	%f2, [%rd9];
	add.f32 	%f3, %f1, %f2;
	add.s64 	%rd10, %rd6, %rd7;
	st.global.f32 	[%rd10], %f3;
$L__BB0_2:
	ret;

}
	// .globl	_Z6vecMulPfS_S_i
.visible .entry _Z6vecMulPfS_S_i(
	.param .u64 .ptr .align 1 _Z6vecMulPfS_S_i_param_0,
	.param .u64 .ptr .align 1 _Z6vecMulPfS_S_i_param_1,
	.param .u64 .ptr .align 1 _Z6vecMulPfS_S_i_param_2,
	.param .u32 _Z6vecMulPfS_S_i_param_3
)
{
	.reg .pred 	%p<2>;
	.reg .b32 	%r<6>;
	.reg .b32 	%f<4>;
	.reg .b64 	%rd<11>;

	ld.param.u64 	%rd1, [_Z6vecMulPfS_S_i_param_0];
	ld.param.u64 	%rd2, [_Z6vecMulPfS_S_i_param_1];
	ld.param.u64 	%rd3, [_Z6vecMulPfS_S_i_param_2];
	ld.param.u32 	%r2, [_Z6vecMulPfS_S_i_param_3];
	mov.u32 	%r3, %ctaid.x;
	mov.u32 	%r4, %ntid.x;
	mov.u32 	%r5, %tid.x;
	mad.lo.s32 	%r1, %r3, %r4, %r5;
	setp.ge.s32 	%p1, %r1, %r2;
	@%p1 bra 	$L__BB1_2;
	cvta.to.global.u64 	%rd4, %rd1;
	cvta.to.global.u64 	%rd5, %rd2;
	cvta.to.global.u64 	%rd6, %rd3;
	mul.wide.s32 	%rd7, %r1, 4;
	add.s64 	%rd8, %rd4, %rd7;
	ld.global.f32 	%f1, [%rd8];
	add.s64 	%rd9, %rd5, %rd7;
	ld.global.f32 	%f2, [%rd9];
	mul.f32 	%f3, %f1, %f2;
	add.s64 	%rd10, %rd6, %rd7;
	st.global.f32 	[%rd10], %f3;
$L__BB1_2:
	ret;

}
	// .globl	_Z9vecSquarePfS_i
.visible .entry _Z9vecSquarePfS_i(
	.param .u64 .ptr .align 1 _Z9vecSquarePfS_i_param_0,
	.param .u64 .ptr .align 1 _Z9vecSquarePfS_i_param_1,
	.param .u32 _Z9vecSquarePfS_i_param_2
)
{
	.reg .pred 	%p<2>;
	.reg .b32 	%r<6>;
	.reg .b32 	%f<3>;
	.reg .b64 	%rd<8>;

	ld.param.u64 	%rd1, [_Z9vecSquarePfS_i_param_0];
	ld.param.u64 	%rd2, [_Z9vecSquarePfS_i_param_1];
	ld.param.u32 	%r2, [_Z9vecSquarePfS_i_param_2];
	mov.u32 	%r3, %ctaid.x;
	mov.u32 	%r4, %ntid.x;
	mov.u32 	%r5, %tid.x;
	mad.lo.s32 	%r1, %r3, %r4, %r5;
	setp.ge.s32 	%p1, %r1, %r2;
	@%p1 bra 	$L__BB2_2;
	cvta.to.global.u64 	%rd3, %rd1;
	cvta.to.global.u64 	%rd4, %rd2;
	mul.wide.s32 	%rd5, %r1, 4;
	add.s64 	%rd6, %rd3, %rd5;
	ld.global.f32 	%f1, [%rd6];
	mul.f32 	%f2, %f1, %f1;
	add.s64 	%rd7, %rd4, %rd5;
	st.global.f32 	[%rd7], %f2;
$L__BB2_2:
	ret;

}


// ===== COMPILED SASS (sm_100) =====

	.target	sm_100

	.elftype	@"ET_EXEC"


//--------------------- .note.nv.tkinfo           --------------------------
	.section	.note.nv.tkinfo,"",@"SHT_NOTE"
	.sectionflags	@"SHF_NOTE_NV_TKINFO"
	.tkinfo
        /*0018*/ 	.word	0x00000002
        /*0030*/ 	.string	""
        /*0030*/ 	.string	"ptxas"
        /*0030*/ 	.string	"Cuda compilation tools, release 13.0, V13.0.88"
        /*0030*/ 	.string	"Build cuda_13.0.r13.0/compiler.36424714_0"
        /*0030*/ 	.string	"-arch sm_100 -m 64 "



//--------------------- .note.nv.cuinfo           --------------------------
	.section	.note.nv.cuinfo,"",@"SHT_NOTE"
	.sectionflags	@"SHF_NOTE_NV_CUINFO"
        /*0018*/ 	.short	0x0002
        /*001a*/ 	.short	0x0064
        /*001c*/ 	.short	0x0082
	.zero		2


//--------------------- .nv.info                  --------------------------
	.section	.nv.info,"",@"SHT_CUDA_INFO"
	.align	4


	//----- nvinfo : EIATTR_REGCOUNT
	.align		4
        /*0000*/ 	.byte	0x04, 0x2f
        /*0002*/ 	.short	(.L_1 - .L_0)
	.align		4
.L_0:
        /*0004*/ 	.word	index@(_Z6vecAddPfS_S_i)
        /*0008*/ 	.word	0x0000000c


	//----- nvinfo : EIATTR_FRAME_SIZE
	.align		4
.L_1:
        /*000c*/ 	.byte	0x04, 0x11
        /*000e*/ 	.short	(.L_3 - .L_2)
	.align		4
.L_2:
        /*0010*/ 	.word	index@(_Z6vecAddPfS_S_i)
        /*0014*/ 	.word	0x00000000


	//----- nvinfo : EIATTR_REGCOUNT
	.align		4
.L_3:
        /*0018*/ 	.byte	0x04, 0x2f
        /*001a*/ 	.short	(.L_5 - .L_4)
	.align		4
.L_4:
        /*001c*/ 	.word	index@(_Z6vecMulPfS_S_i)
        /*0020*/ 	.word	0x0000000c


	//----- nvinfo : EIATTR_FRAME_SIZE
	.align		4
.L_5:
        /*0024*/ 	.byte	0x04, 0x11
        /*0026*/ 	.short	(.L_7 - .L_6)
	.align		4
.L_6:
        /*0028*/ 	.word	index@(_Z6vecMulPfS_S_i)
        /*002c*/ 	.word	0x00000000


	//----- nvinfo : EIATTR_REGCOUNT
	.align		4
.L_7:
        /*0030*/ 	.byte	0x04, 0x2f
        /*0032*/ 	.short	(.L_9 - .L_8)
	.align		4
.L_8:
        /*0034*/ 	.word	index@(_Z9vecSquarePfS_i)
        /*0038*/ 	.word	0x0000000a


	//----- nvinfo : EIATTR_FRAME_SIZE
	.align		4
.L_9:
        /*003c*/ 	.byte	0x04, 0x11
        /*003e*/ 	.short	(.L_11 - .L_10)
	.align		4
.L_10:
        /*0040*/ 	.word	index@(_Z9vecSquarePfS_i)
        /*0044*/ 	.word	0x00000000


	//----- nvinfo : EIATTR_MIN_STACK_SIZE
	.align		4
.L_11:
        /*0048*/ 	.byte	0x04, 0x12
        /*004a*/ 	.short	(.L_13 - .L_12)
	.align		4
.L_12:
        /*004c*/ 	.word	index@(_Z9vecSquarePfS_i)
        /*0050*/ 	.word	0x00000000


	//----- nvinfo : EIATTR_MIN_STACK_SIZE
	.align		4
.L_13:
        /*0054*/ 	.byte	0x04, 0x12
        /*0056*/ 	.short	(.L_15 - .L_14)
	.align		4
.L_14:
        /*0058*/ 	.word	index@(_Z6vecMulPfS_S_i)
        /*005c*/ 	.word	0x00000000


	//----- nvinfo : EIATTR_MIN_STACK_SIZE
	.align		4
.L_15:
        /*0060*/ 	.byte	0x04, 0x12
        /*0062*/ 	.short	(.L_17 - .L_16)
	.align		4
.L_16:
        /*0064*/ 	.word	index@(_Z6vecAddPfS_S_i)
        /*0068*/ 	.word	0x00000000
.L_17:


//--------------------- .nv.compat                --------------------------
	.section	.nv.compat,"",@"SHT_CUDA_COMPAT_INFO"
	.align	4
        /*0000*/ 	.byte	0x02, 0x09, 0x00, 0x00, 0x02, 0x02, 0x01, 0x00, 0x02, 0x05, 0x05, 0x00, 0x03, 0x07, 0x01, 0x01
        /*0010*/ 	.byte	0x02, 0x03, 0x00, 0x00, 0x02, 0x06, 0x01, 0x00, 0x04, 0x0b, 0x08, 0x00, 0x09, 0x00, 0x00, 0x00
        /*0020*/ 	.byte	0x00, 0x00, 0x00, 0x00


//--------------------- .nv.info._Z9vecSquarePfS_i --------------------------
	.section	.nv.info._Z9vecSquarePfS_i,"",@"SHT_CUDA_INFO"
	.sectionflags	@""
	.align	4


	//----- nvinfo : EIATTR_CUDA_API_VERSION
	.align		4
        /*0000*/ 	.byte	0x04, 0x37
        /*0002*/ 	.short	(.L_19 - .L_18)
.L_18:
        /*0004*/ 	.word	0x00000082


	//----- nvinfo : EIATTR_KPARAM_INFO
	.align		4
.L_19:
        /*0008*/ 	.byte	0x04, 0x17
        /*000a*/ 	.short	(.L_21 - .L_20)
.L_20:
        /*000c*/ 	.word	0x00000000
        /*0010*/ 	.short	0x0002
        /*0012*/ 	.short	0x0010
        /*0014*/ 	.byte	0x00, 0xf0, 0x11, 0x00


	//----- nvinfo : EIATTR_KPARAM_INFO
	.align		4
.L_21:
        /*0018*/ 	.byte	0x04, 0x17
        /*001a*/ 	.short	(.L_23 - .L_22)
.L_22:
        /*001c*/ 	.word	0x00000000
        /*0020*/ 	.short	0x0001
        /*0022*/ 	.short	0x0008
        /*0024*/ 	.byte	0x00, 0xf5, 0x21, 0x00


	//----- nvinfo : EIATTR_KPARAM_INFO
	.align		4
.L_23:
        /*0028*/ 	.byte	0x04, 0x17
        /*002a*/ 	.short	(.L_25 - .L_24)
.L_24:
        /*002c*/ 	.word	0x00000000
        /*0030*/ 	.short	0x0000
        /*0032*/ 	.short	0x0000
        /*0034*/ 	.byte	0x00, 0xf5, 0x21, 0x00


	//----- nvinfo : EIATTR_SPARSE_MMA_MASK
	.align		4
.L_25:
        /*0038*/ 	.byte	0x03, 0x50
        /*003a*/ 	.short	0x0000


	//----- nvinfo : EIATTR_MAXREG_COUNT
	.align		4
        /*003c*/ 	.byte	0x03, 0x1b
        /*003e*/ 	.short	0x00ff


	//----- nvinfo : EIATTR_MERCURY_ISA_VERSION
	.align		4
        /*0040*/ 	.byte	0x03, 0x5f
        /*0042*/ 	.short	0x0101


	//----- nvinfo : EIATTR_VRC_CTA_INIT_COUNT
	.align		4
        /*0044*/ 	.byte	0x02, 0x4a
	.zero		1
	.zero		1


	//----- nvinfo : EIATTR_EXIT_INSTR_OFFSETS
	.align		4
        /*0048*/ 	.byte	0x04, 0x1c
        /*004a*/ 	.short	(.L_27 - .L_26)


	//   ....[0]....
.L_26:
        /*004c*/ 	.word	0x00000070


	//   ....[1]....
        /*0050*/ 	.word	0x00000100


	//----- nvinfo : EIATTR_CBANK_PARAM_SIZE
	.align		4
.L_27:
        /*0054*/ 	.byte	0x03, 0x19
        /*0056*/ 	.short	0x0014


	//----- nvinfo : EIATTR_PARAM_CBANK
	.align		4
        /*0058*/ 	.byte	0x04, 0x0a
        /*005a*/ 	.short	(.L_29 - .L_28)
	.align		4
.L_28:
        /*005c*/ 	.word	index@(.nv.constant0._Z9vecSquarePfS_i)
        /*0060*/ 	.short	0x0380
        /*0062*/ 	.short	0x0014


	//----- nvinfo : EIATTR_SW_WAR
	.align		4
.L_29:
        /*0064*/ 	.byte	0x04, 0x36
        /*0066*/ 	.short	(.L_31 - .L_30)
.L_30:
        /*0068*/ 	.word	0x00000008
.L_31:


//--------------------- .nv.info._Z6vecMulPfS_S_i --------------------------
	.section	.nv.info._Z6vecMulPfS_S_i,"",@"SHT_CUDA_INFO"
	.sectionflags	@""
	.align	4


	//----- nvinfo : EIATTR_CUDA_API_VERSION
	.align		4
        /*0000*/ 	.byte	0x04, 0x37
        /*0002*/ 	.short	(.L_33 - .L_32)
.L_32:
        /*0004*/ 	.word	0x00000082


	//----- nvinfo : EIATTR_KPARAM_INFO
	.align		4
.L_33:
        /*0008*/ 	.byte	0x04, 0x17
        /*000a*/ 	.short	(.L_35 - .L_34)
.L_34:
        /*000c*/ 	.word	0x00000000
        /*0010*/ 	.short	0x0003
        /*0012*/ 	.short	0x0018
        /*0014*/ 	.byte	0x00, 0xf0, 0x11, 0x00


	//----- nvinfo : EIATTR_KPARAM_INFO
	.align		4
.L_35:
        /*0018*/ 	.byte	0x04, 0x17
        /*001a*/ 	.short	(.L_37 - .L_36)
.L_36:
        /*001c*/ 	.word	0x00000000
        /*0020*/ 	.short	0x0002
        /*0022*/ 	.short	0x0010
        /*0024*/ 	.byte	0x00, 0xf5, 0x21, 0x00


	//----- nvinfo : EIATTR_KPARAM_INFO
	.align		4
.L_37:
        /*0028*/ 	.byte	0x04, 0x17
        /*002a*/ 	.short	(.L_39 - .L_38)
.L_38:
        /*002c*/ 	.word	0x00000000
        /*0030*/ 	.short	0x0001
        /*0032*/ 	.short	0x0008
        /*0034*/ 	.byte	0x00, 0xf5, 0x21, 0x00


	//----- nvinfo : EIATTR_KPARAM_INFO
	.align		4
.L_39:
        /*0038*/ 	.byte	0x04, 0x17
        /*003a*/ 	.short	(.L_41 - .L_40)
.L_40:
        /*003c*/ 	.word	0x00000000
        /*0040*/ 	.short	0x0000
        /*0042*/ 	.short	0x0000
        /*0044*/ 	.byte	0x00, 0xf5, 0x21, 0x00


	//----- nvinfo : EIATTR_SPARSE_MMA_MASK
	.align		4
.L_41:
        /*0048*/ 	.byte	0x03, 0x50
        /*004a*/ 	.short	0x0000


	//----- nvinfo : EIATTR_MAXREG_COUNT
	.align		4
        /*004c*/ 	.byte	0x03, 0x1b
        /*004e*/ 	.short	0x00ff


	//----- nvinfo : EIATTR_MERCURY_ISA_VERSION
	.align		4
        /*0050*/ 	.byte	0x03, 0x5f
        /*0052*/ 	.short	0x0101


	//----- nvinfo : EIATTR_VRC_CTA_INIT_COUNT
	.align		4
        /*0054*/ 	.byte	0x02, 0x4a
	.zero		1
	.zero		1


	//----- nvinfo : EIATTR_EXIT_INSTR_OFFSETS
	.align		4
        /*0058*/ 	.byte	0x04, 0x1c
        /*005a*/ 	.short	(.L_43 - .L_42)


	//   ....[0]....
.L_42:
        /*005c*/ 	.word	0x00000070


	//   ....[1]....
        /*0060*/ 	.word	0x00000130


	//----- nvinfo : EIATTR_CBANK_PARAM_SIZE
	.align		4
.L_43:
        /*0064*/ 	.byte	0x03, 0x19
        /*0066*/ 	.short	0x001c


	//----- nvinfo : EIATTR_PARAM_CBANK
	.align		4
        /*0068*/ 	.byte	0x04, 0x0a
        /*006a*/ 	.short	(.L_45 - .L_44)
	.align		4
.L_44:
        /*006c*/ 	.word	index@(.nv.constant0._Z6vecMulPfS_S_i)
        /*0070*/ 	.short	0x0380
        /*0072*/ 	.short	0x001c


	//----- nvinfo : EIATTR_SW_WAR
	.align		4
.L_45:
        /*0074*/ 	.byte	0x04, 0x36
        /*0076*/ 	.short	(.L_47 - .L_46)
.L_46:
        /*0078*/ 	.word	0x00000008
.L_47:


//--------------------- .nv.info._Z6vecAddPfS_S_i --------------------------
	.section	.nv.info._Z6vecAddPfS_S_i,"",@"SHT_CUDA_INFO"
	.sectionflags	@""
	.align	4


	//----- nvinfo : EIATTR_CUDA_API_VERSION
	.align		4
        /*0000*/ 	.byte	0x04, 0x37
        /*0002*/ 	.short	(.L_49 - .L_48)
.L_48:
        /*0004*/ 	.word	0x00000082


	//----- nvinfo : EIATTR_KPARAM_INFO
	.align		4
.L_49:
        /*0008*/ 	.byte	0x04, 0x17
        /*000a*/ 	.short	(.L_51 - .L_50)
.L_50:
        /*000c*/ 	.word	0x00000000
        /*0010*/ 	.short	0x0003
        /*0012*/ 	.short	0x0018
        /*0014*/ 	.byte	0x00, 0xf0, 0x11, 0x00


	//----- nvinfo : EIATTR_KPARAM_INFO
	.align		4
.L_51:
        /*0018*/ 	.byte	0x04, 0x17
        /*001a*/ 	.short	(.L_53 - .L_52)
.L_52:
        /*001c*/ 	.word	0x00000000
        /*0020*/ 	.short	0x0002
        /*0022*/ 	.short	0x0010
        /*0024*/ 	.byte	0x00, 0xf5, 0x21, 0x00


	//----- nvinfo : EIATTR_KPARAM_INFO
	.align		4
.L_53:
        /*0028*/ 	.byte	0x04, 0x17
        /*002a*/ 	.short	(.L_55 - .L_54)
.L_54:
        /*002c*/ 	.word	0x00000000
        /*0030*/ 	.short	0x0001
        /*0032*/ 	.short	0x0008
        /*0034*/ 	.byte	0x00, 0xf5, 0x21, 0x00


	//----- nvinfo : EIATTR_KPARAM_INFO
	.align		4
.L_55:
        /*0038*/ 	.byte	0x04, 0x17
        /*003a*/ 	.short	(.L_57 - .L_56)
.L_56:
        /*003c*/ 	.word	0x00000000
        /*0040*/ 	.short	0x0000
        /*0042*/ 	.short	0x0000
        /*0044*/ 	.byte	0x00, 0xf5, 0x21, 0x00


	//----- nvinfo : EIATTR_SPARSE_MMA_MASK
	.align		4
.L_57:
        /*0048*/ 	.byte	0x03, 0x50
        /*004a*/ 	.short	0x0000


	//----- nvinfo : EIATTR_MAXREG_COUNT
	.align		4
        /*004c*/ 	.byte	0x03, 0x1b
        /*004e*/ 	.short	0x00ff


	//----- nvinfo : EIATTR_MERCURY_ISA_VERSION
	.align		4
        /*0050*/ 	.byte	0x03, 0x5f
        /*0052*/ 	.short	0x0101


	//----- nvinfo : EIATTR_VRC_CTA_INIT_COUNT
	.align		4
        /*0054*/ 	.byte	0x02, 0x4a
	.zero		1
	.zero		1


	//----- nvinfo : EIATTR_EXIT_INSTR_OFFSETS
	.align		4
        /*0058*/ 	.byte	0x04, 0x1c
        /*005a*/ 	.short	(.L_59 - .L_58)


	//   ....[0]....
.L_58:
        /*005c*/ 	.word	0x00000070


	//   ....[1]....
        /*0060*/ 	.word	0x00000130


	//----- nvinfo : EIATTR_CBANK_PARAM_SIZE
	.align		4
.L_59:
        /*0064*/ 	.byte	0x03, 0x19
        /*0066*/ 	.short	0x001c


	//----- nvinfo : EIATTR_PARAM_CBANK
	.align		4
        /*0068*/ 	.byte	0x04, 0x0a
        /*006a*/ 	.short	(.L_61 - .L_60)
	.align		4
.L_60:
        /*006c*/ 	.word	index@(.nv.constant0._Z6vecAddPfS_S_i)
        /*0070*/ 	.short	0x0380
        /*0072*/ 	.short	0x001c


	//----- nvinfo : EIATTR_SW_WAR
	.align		4
.L_61:
        /*0074*/ 	.byte	0x04, 0x36
        /*0076*/ 	.short	(.L_63 - .L_62)
.L_62:
        /*0078*/ 	.word	0x00000008
.L_63:


//--------------------- .nv.callgraph             --------------------------
	.section	.nv.callgraph,"",@"SHT_CUDA_CALLGRAPH"
	.align	4
	.sectionentsize	8
	.align		4
        /*0000*/ 	.word	0x00000000
	.align		4
        /*0004*/ 	.word	0xffffffff
	.align		4
        /*0008*/ 	.word	0x00000000
	.align		4
        /*000c*/ 	.word	0xfffffffe
	.align		4
        /*0010*/ 	.word	0x00000000
	.align		4
        /*0014*/ 	.word	0xfffffffd
	.align		4
        /*0018*/ 	.word	0x00000000
	.align		4
        /*001c*/ 	.word	0xfffffffc


//--------------------- .text._Z9vecSquarePfS_i   --------------------------
	.section	.text._Z9vecSquarePfS_i,"ax",@progbits
	.align	128
        .global         _Z9vecSquarePfS_i
        .type           _Z9vecSquarePfS_i,@function
        .size           _Z9vecSquarePfS_i,(.L_x_3 - _Z9vecSquarePfS_i)
        .other          _Z9vecSquarePfS_i,@"STO_CUDA_ENTRY STV_DEFAULT"
_Z9vecSquarePfS_i:
.text._Z9vecSquarePfS_i:
[----:B------:R-:W-:Y:S01]  /*0000*/  LDC R1, c[0x0][0x37c] ;  /* 0x0000df00ff017b82 */ /* 0x000fe20000000800 */
[----:B------:R-:W0:Y:S07]  /*0010*/  S2R R0, SR_TID.X ;  /* 0x0000000000007919 */ /* 0x000e2e0000002100 */
[----:B------:R-:W0:Y:S01]  /*0020*/  S2UR UR4, SR_CTAID.X ;  /* 0x00000000000479c3 */ /* 0x000e220000002500 */
[----:B------:R-:W1:Y:S07]  /*0030*/  LDCU UR5, c[0x0][0x390] ;  /* 0x00007200ff0577ac */ /* 0x000e6e0008000800 */
[----:B------:R-:W0:Y:S02]  /*0040*/  LDC R7, c[0x0][0x360] ;  /* 0x0000d800ff077b82 */ /* 0x000e240000000800 */
[----:B0-----:R-:W-:-:S05]  /*0050*/  IMAD R7, R7, UR4, R0 ;  /* 0x0000000407077c24 */ /* 0x001fca000f8e0200 */
[----:B-1----:R-:W-:-:S13]  /*0060*/  ISETP.GE.AND P0, PT, R7, UR5, PT ;  /* 0x0000000507007c0c */ /* 0x002fda000bf06270 */
[----:B------:R-:W-:Y:S05]  /*0070*/  @P0 EXIT ;  /* 0x000000000000094d */ /* 0x000fea0003800000 */
[----:B------:R-:W0:Y:S01]  /*0080*/  LDC.64 R2, c[0x0][0x380] ;  /* 0x0000e000ff027b82 */ /* 0x000e220000000a00 */
[----:B------:R-:W1:Y:S07]  /*0090*/  LDCU.64 UR4, c[0x0][0x358] ;  /* 0x00006b00ff0477ac */ /* 0x000e6e0008000a00 */
[----:B------:R-:W2:Y:S01]  /*00a0*/  LDC.64 R4, c[0x0][0x388] ;  /* 0x0000e200ff047b82 */ /* 0x000ea20000000a00 */
[----:B0-----:R-:W-:-:S06]  /*00b0*/  IMAD.WIDE R2, R7, 0x4, R2 ;  /* 0x0000000407027825 */ /* 0x001fcc00078e0202 */
[----:B-1----:R-:W3:Y:S01]  /*00c0*/  LDG.E R2, desc[UR4][R2.64] ;  /* 0x0000000402027981 */ /* 0x002ee2000c1e1900 */
[----:B--2---:R-:W-:-:S04]  /*00d0*/  IMAD.WIDE R4, R7, 0x4, R4 ;  /* 0x0000000407047825 */ /* 0x004fc800078e0204 */
[----:B---3--:R-:W-:-:S05]  /*00e0*/  FMUL R7, R2, R2 ;  /* 0x0000000202077220 */ /* 0x008fca0000400000 */
[----:B------:R-:W-:Y:S01]  /*00f0*/  STG.E desc[UR4][R4.64], R7 ;  /* 0x0000000704007986 */ /* 0x000fe2000c101904 */
[----:B------:R-:W-:Y:S05]  /*0100*/  EXIT ;  /* 0x000000000000794d */ /* 0x000fea0003800000 */
.L_x_0:
[----:B------:R-:W-:-:S00]  /*0110*/  BRA `(.L_x_0) ;  /* 0xfffffffc00fc7947 */ /* 0x000fc0000383ffff */
[----:B------:R-:W-:-:S00]  /*0120*/  NOP ;  /* 0x0000000000007918 */ /* 0x000fc00000000000 */
        /* <DEDUP_REMOVED lines=13> */
.L_x_3:


//--------------------- .text._Z6vecMulPfS_S_i    --------------------------
	.section	.text._Z6vecMulPfS_S_i,"ax",@progbits
	.align	128
        .global         _Z6vecMulPfS_S_i
        .type           _Z6vecMulPfS_S_i,@function
        .size           _Z6vecMulPfS_S_i,(.L_x_4 - _Z6vecMulPfS_S_i)
        .other          _Z6vecMulPfS_S_i,@"STO_CUDA_ENTRY STV_DEFAULT"
_Z6vecMulPfS_S_i:
.text._Z6vecMulPfS_S_i:
        /* <DEDUP_REMOVED lines=10> */
[----:B------:R-:W2:Y:S08]  /*00a0*/  LDC.64 R4, c[0x0][0x388] ;  /* 0x0000e200ff047b82 */ /* 0x000eb00000000a00 */
[----:B------:R-:W3:Y:S01]  /*00b0*/  LDC.64 R6, c[0x0][0x390] ;  /* 0x0000e400ff067b82 */ /* 0x000ee20000000a00 */
[----:B0-----:R-:W-:-:S06]  /*00c0*/  IMAD.WIDE R2, R9, 0x4, R2 ;  /* 0x0000000409027825 */ /* 0x001fcc00078e0202 */
[----:B-1----:R-:W4:Y:S01]  /*00d0*/  LDG.E R2, desc[UR4][R2.64] ;  /* 0x0000000402027981 */ /* 0x002f22000c1e1900 */
[----:B--2---:R-:W-:-:S06]  /*00e0*/  IMAD.WIDE R4, R9, 0x4, R4 ;  /* 0x0000000409047825 */ /* 0x004fcc00078e0204 */
[----:B------:R-:W4:Y:S01]  /*00f0*/  LDG.E R5, desc[UR4][R4.64] ;  /* 0x0000000404057981 */ /* 0x000f22000c1e1900 */
[----:B---3--:R-:W-:-:S04]  /*0100*/  IMAD.WIDE R6, R9, 0x4, R6 ;  /* 0x0000000409067825 */ /* 0x008fc800078e0206 */
[----:B----4-:R-:W-:-:S05]  /*0110*/  FMUL R9, R2, R5 ;  /* 0x0000000502097220 */ /* 0x010fca0000400000 */
[----:B------:R-:W-:Y:S01]  /*0120*/  STG.E desc[UR4][R6.64], R9 ;  /* 0x0000000906007986 */ /* 0x000fe2000c101904 */
[----:B------:R-:W-:Y:S05]  /*0130*/  EXIT ;  /* 0x000000000000794d */ /* 0x000fea0003800000 */
.L_x_1:
        /* <DEDUP_REMOVED lines=12> */
.L_x_4:


//--------------------- .text._Z6vecAddPfS_S_i    --------------------------
	.section	.text._Z6vecAddPfS_S_i,"ax",@progbits
	.align	128
        .global         _Z6vecAddPfS_S_i
        .type           _Z6vecAddPfS_S_i,@function
        .size           _Z6vecAddPfS_S_i,(.L_x_5 - _Z6vecAddPfS_S_i)
        .other          _Z6vecAddPfS_S_i,@"STO_CUDA_ENTRY STV_DEFAULT"
_Z6vecAddPfS_S_i:
.text._Z6vecAddPfS_S_i:
        /* <DEDUP_REMOVED lines=17> */
[----:B----4-:R-:W-:-:S05]  /*0110*/  FADD R9, R2, R5 ;  /* 0x0000000502097221 */ /* 0x010fca0000000000 */
[----:B------:R-:W-:Y:S01]  /*0120*/  STG.E desc[UR4][R6.64], R9 ;  /* 0x0000000906007986 */ /* 0x000fe2000c101904 */
[----:B------:R-:W-:Y:S05]  /*0130*/  EXIT ;  /* 0x000000000000794d */ /* 0x000fea0003800000 */
.L_x_2:
        /* <DEDUP_REMOVED lines=12> */
.L_x_5:


//--------------------- .nv.shared.reserved.0     --------------------------
	.section	.nv.shared.reserved.0,"aw",@nobits
	.weak		__nv_reservedSMEM_offset_0_alias
	.size		__nv_reservedSMEM_offset_0_alias, 0, 64
	.other		__nv_reservedSMEM_offset_0_alias,@"STO_CUDA_RESERVED_SHARED STV_DEFAULT"
__nv_reservedSMEM_offset_0_alias:
	.zero		0
	.zero		64


//--------------------- .nv.constant0._Z9vecSquarePfS_i --------------------------
	.section	.nv.constant0._Z9vecSquarePfS_i,"a",@progbits
	.sectionflags	@""
	.align	4
.nv.constant0._Z9vecSquarePfS_i:
	.zero		916


//--------------------- .nv.constant0._Z6vecMulPfS_S_i --------------------------
	.section	.nv.constant0._Z6vecMulPfS_S_i,"a",@progbits
	.sectionflags	@""
	.align	4
.nv.constant0._Z6vecMulPfS_S_i:
	.zero		924


//--------------------- .nv.constant0._Z6vecAddPfS_S_i --------------------------
	.section	.nv.constant0._Z6vecAddPfS_S_i,"a",@progbits
	.sectionflags	@""
	.align	4
.nv.constant0._Z6vecAddPfS_S_i:
	.zero		924


//--------------------- SYMBOLS --------------------------

	.type		.nv.reservedSmem.offset0,@object
	.size		.nv.reservedSmem.offset0,0x4
